//
// Generated by NVIDIA NVVM Compiler
//
// Compiler Build ID: CL-36424714
// Cuda compilation tools, release 13.0, V13.0.88
// Based on NVVM 20.0.0
//

.version 9.0
.target sm_100
.address_size 64

	// .globl	_Z16reduceNeighboredPiS_j

.visible .entry _Z16reduceNeighboredPiS_j(
	.param .u64 .ptr .align 1 _Z16reduceNeighboredPiS_j_param_0,
	.param .u64 .ptr .align 1 _Z16reduceNeighboredPiS_j_param_1,
	.param .u32 _Z16reduceNeighboredPiS_j_param_2
)
{
	.reg .pred 	%p<6>;
	.reg .b32 	%r<17>;
	.reg .b64 	%rd<13>;

	ld.param.u64 	%rd3, [_Z16reduceNeighboredPiS_j_param_0];
	ld.param.u64 	%rd4, [_Z16reduceNeighboredPiS_j_param_1];
	ld.param.u32 	%r7, [_Z16reduceNeighboredPiS_j_param_2];
	mov.u32 	%r1, %tid.x;
	mov.u32 	%r2, %ctaid.x;
	mov.u32 	%r3, %ntid.x;
	mul.lo.s32 	%r4, %r2, %r3;
	add.s32 	%r8, %r4, %r1;
	setp.ge.u32 	%p1, %r8, %r7;
	@%p1 bra 	$L__BB0_8;
	cvta.to.global.u64 	%rd5, %rd3;
	mul.wide.u32 	%rd6, %r4, 4;
	add.s64 	%rd1, %rd5, %rd6;
	setp.lt.u32 	%p2, %r3, 2;
	@%p2 bra 	$L__BB0_6;
	mul.wide.u32 	%rd7, %r1, 4;
	add.s64 	%rd2, %rd1, %rd7;
	mov.b32 	%r16, 1;
$L__BB0_3:
	shl.b32 	%r6, %r16, 1;
	add.s32 	%r10, %r6, -1;
	and.b32  	%r11, %r10, %r1;
	setp.ne.s32 	%p3, %r11, 0;
	@%p3 bra 	$L__BB0_5;
	mul.wide.s32 	%rd8, %r16, 4;
	add.s64 	%rd9, %rd2, %rd8;
	ld.global.u32 	%r12, [%rd9];
	ld.global.u32 	%r13, [%rd2];
	add.s32 	%r14, %r13, %r12;
	st.global.u32 	[%rd2], %r14;
$L__BB0_5:
	bar.sync 	0;
	setp.lt.u32 	%p4, %r6, %r3;
	mov.u32 	%r16, %r6;
	@%p4 bra 	$L__BB0_3;
$L__BB0_6:
	setp.ne.s32 	%p5, %r1, 0;
	@%p5 bra 	$L__BB0_8;
	ld.global.u32 	%r15, [%rd1];
	cvta.to.global.u64 	%rd10, %rd4;
	mul.wide.u32 	%rd11, %r2, 4;
	add.s64 	%rd12, %rd10, %rd11;
	st.global.u32 	[%rd12], %r15;
$L__BB0_8:
	ret;

}
	// .globl	_Z21reduceNeightboredLessPiS_j
.visible .entry _Z21reduceNeightboredLessPiS_j(
	.param .u64 .ptr .align 1 _Z21reduceNeightboredLessPiS_j_param_0,
	.param .u64 .ptr .align 1 _Z21reduceNeightboredLessPiS_j_param_1,
	.param .u32 _Z21reduceNeightboredLessPiS_j_param_2
)
{
	.reg .pred 	%p<6>;
	.reg .b32 	%r<18>;
	.reg .b64 	%rd<13>;

	ld.param.u64 	%rd2, [_Z21reduceNeightboredLessPiS_j_param_0];
	ld.param.u64 	%rd3, [_Z21reduceNeightboredLessPiS_j_param_1];
	ld.param.u32 	%r9, [_Z21reduceNeightboredLessPiS_j_param_2];
	mov.u32 	%r1, %tid.x;
	mov.u32 	%r2, %ctaid.x;
	mov.u32 	%r3, %ntid.x;
	mul.lo.s32 	%r4, %r2, %r3;
	add.s32 	%r10, %r4, %r1;
	setp.ge.u32 	%p1, %r10, %r9;
	@%p1 bra 	$L__BB1_8;
	cvta.to.global.u64 	%rd4, %rd2;
	mul.wide.u32 	%rd5, %r4, 4;
	add.s64 	%rd1, %rd4, %rd5;
	setp.lt.u32 	%p2, %r3, 2;
	@%p2 bra 	$L__BB1_6;
	shl.b32 	%r5, %r1, 1;
	mov.b32 	%r17, 1;
$L__BB1_3:
	mul.lo.s32 	%r7, %r17, %r5;
	setp.ge.u32 	%p3, %r7, %r3;
	@%p3 bra 	$L__BB1_5;
	add.s32 	%r12, %r7, %r17;
	mul.wide.u32 	%rd6, %r12, 4;
	add.s64 	%rd7, %rd1, %rd6;
	ld.global.u32 	%r13, [%rd7];
	mul.wide.u32 	%rd8, %r7, 4;
	add.s64 	%rd9, %rd1, %rd8;
	ld.global.u32 	%r14, [%rd9];
	add.s32 	%r15, %r14, %r13;
	st.global.u32 	[%rd9], %r15;
$L__BB1_5:
	bar.sync 	0;
	shl.b32 	%r17, %r17, 1;
	setp.lt.u32 	%p4, %r17, %r3;
	@%p4 bra 	$L__BB1_3;
$L__BB1_6:
	setp.ne.s32 	%p5, %r1, 0;
	@%p5 bra 	$L__BB1_8;
	ld.global.u32 	%r16, [%rd1];
	cvta.to.global.u64 	%rd10, %rd3;
	mul.wide.u32 	%rd11, %r2, 4;
	add.s64 	%rd12, %rd10, %rd11;
	st.global.u32 	[%rd12], %r16;
$L__BB1_8:
	ret;

}
	// .globl	_Z6warmupPiS_j
.visible .entry _Z6warmupPiS_j(
	.param .u64 .ptr .align 1 _Z6warmupPiS_j_param_0,
	.param .u64 .ptr .align 1 _Z6warmupPiS_j_param_1,
	.param .u32 _Z6warmupPiS_j_param_2
)
{
	.reg .pred 	%p<6>;
	.reg .b32 	%r<17>;
	.reg .b64 	%rd<13>;

	ld.param.u64 	%rd3, [_Z6warmupPiS_j_param_0];
	ld.param.u64 	%rd4, [_Z6warmupPiS_j_param_1];
	ld.param.u32 	%r7, [_Z6warmupPiS_j_param_2];
	mov.u32 	%r1, %tid.x;
	mov.u32 	%r2, %ctaid.x;
	mov.u32 	%r3, %ntid.x;
	mul.lo.s32 	%r4, %r2, %r3;
	add.s32 	%r8, %r4, %r1;
	setp.ge.u32 	%p1, %r8, %r7;
	@%p1 bra 	$L__BB2_8;
	cvta.to.global.u64 	%rd5, %rd3;
	mul.wide.u32 	%rd6, %r4, 4;
	add.s64 	%rd1, %rd5, %rd6;
	setp.lt.u32 	%p2, %r3, 2;
	@%p2 bra 	$L__BB2_6;
	mul.wide.u32 	%rd7, %r1, 4;
	add.s64 	%rd2, %rd1, %rd7;
	mov.b32 	%r16, 1;
$L__BB2_3:
	shl.b32 	%r6, %r16, 1;
	add.s32 	%r10, %r6, -1;
	and.b32  	%r11, %r10, %r1;
	setp.ne.s32 	%p3, %r11, 0;
	@%p3 bra 	$L__BB2_5;
	mul.wide.s32 	%rd8, %r16, 4;
	add.s64 	%rd9, %rd2, %rd8;
	ld.global.u32 	%r12, [%rd9];
	ld.global.u32 	%r13, [%rd2];
	add.s32 	%r14, %r13, %r12;
	st.global.u32 	[%rd2], %r14;
$L__BB2_5:
	bar.sync 	0;
	setp.lt.u32 	%p4, %r6, %r3;
	mov.u32 	%r16, %r6;
	@%p4 bra 	$L__BB2_3;
$L__BB2_6:
	setp.ne.s32 	%p5, %r1, 0;
	@%p5 bra 	$L__BB2_8;
	ld.global.u32 	%r15, [%rd1];
	cvta.to.global.u64 	%rd10, %rd4;
	mul.wide.u32 	%rd11, %r2, 4;
	add.s64 	%rd12, %rd10, %rd11;
	st.global.u32 	[%rd12], %r15;
$L__BB2_8:
	ret;

}


// ===== COMPILED SASS (sm_100) =====

	.target	sm_100

	.elftype	@"ET_EXEC"


//--------------------- .note.nv.tkinfo           --------------------------
	.section	.note.nv.tkinfo,"",@"SHT_NOTE"
	.sectionflags	@"SHF_NOTE_NV_TKINFO"
	.tkinfo
        /*0018*/ 	.word	0x00000002
        /*0030*/ 	.string	""
        /*0030*/ 	.string	"ptxas"
        /*0030*/ 	.string	"Cuda compilation tools, release 13.0, V13.0.88"
        /*0030*/ 	.string	"Build cuda_13.0.r13.0/compiler.36424714_0"
        /*0030*/ 	.string	"-arch sm_100 -m 64 "



//--------------------- .note.nv.cuinfo           --------------------------
	.section	.note.nv.cuinfo,"",@"SHT_NOTE"
	.sectionflags	@"SHF_NOTE_NV_CUINFO"
        /*0018*/ 	.short	0x0002
        /*001a*/ 	.short	0x0064
        /*001c*/ 	.short	0x0082
	.zero		2


//--------------------- .nv.info                  --------------------------
	.section	.nv.info,"",@"SHT_CUDA_INFO"
	.align	4


	//----- nvinfo : EIATTR_REGCOUNT
	.align		4
        /*0000*/ 	.byte	0x04, 0x2f
        /*0002*/ 	.short	(.L_1 - .L_0)
	.align		4
.L_0:
        /*0004*/ 	.word	index@(_Z16reduceNeighboredPiS_j)
        /*0008*/ 	.word	0x00000010


	//----- nvinfo : EIATTR_FRAME_SIZE
	.align		4
.L_1:
        /*000c*/ 	.byte	0x04, 0x11
        /*000e*/ 	.short	(.L_3 - .L_2)
	.align		4
.L_2:
        /*0010*/ 	.word	index@(_Z16reduceNeighboredPiS_j)
        /*0014*/ 	.word	0x00000000


	//----- nvinfo : EIATTR_REGCOUNT
	.align		4
.L_3:
        /*0018*/ 	.byte	0x04, 0x2f
        /*001a*/ 	.short	(.L_5 - .L_4)
	.align		4
.L_4:
        /*001c*/ 	.word	index@(_Z21reduceNeightboredLessPiS_j)
        /*0020*/ 	.word	0x0000000e


	//----- nvinfo : EIATTR_FRAME_SIZE
	.align		4
.L_5:
        /*0024*/ 	.byte	0x04, 0x11
        /*0026*/ 	.short	(.L_7 - .L_6)
	.align		4
.L_6:
        /*0028*/ 	.word	index@(_Z21reduceNeightboredLessPiS_j)
        /*002c*/ 	.word	0x00000000


	//----- nvinfo : EIATTR_REGCOUNT
	.align		4
.L_7:
        /*0030*/ 	.byte	0x04, 0x2f
        /*0032*/ 	.short	(.L_9 - .L_8)
	.align		4
.L_8:
        /*0034*/ 	.word	index@(_Z6warmupPiS_j)
        /*0038*/ 	.word	0x00000010


	//----- nvinfo : EIATTR_FRAME_SIZE
	.align		4
.L_9:
        /*003c*/ 	.byte	0x04, 0x11
        /*003e*/ 	.short	(.L_11 - .L_10)
	.align		4
.L_10:
        /*0040*/ 	.word	index@(_Z6warmupPiS_j)
        /*0044*/ 	.word	0x00000000


	//----- nvinfo : EIATTR_MIN_STACK_SIZE
	.align		4
.L_11:
        /*0048*/ 	.byte	0x04, 0x12
        /*004a*/ 	.short	(.L_13 - .L_12)
	.align		4
.L_12:
        /*004c*/ 	.word	index@(_Z6warmupPiS_j)
        /*0050*/ 	.word	0x00000000


	//----- nvinfo : EIATTR_MIN_STACK_SIZE
	.align		4
.L_13:
        /*0054*/ 	.byte	0x04, 0x12
        /*0056*/ 	.short	(.L_15 - .L_14)
	.align		4
.L_14:
        /*0058*/ 	.word	index@(_Z21reduceNeightboredLessPiS_j)
        /*005c*/ 	.word	0x00000000


	//----- nvinfo : EIATTR_MIN_STACK_SIZE
	.align		4
.L_15:
        /*0060*/ 	.byte	0x04, 0x12
        /*0062*/ 	.short	(.L_17 - .L_16)
	.align		4
.L_16:
        /*0064*/ 	.word	index@(_Z16reduceNeighboredPiS_j)
        /*0068*/ 	.word	0x00000000
.L_17:


//--------------------- .nv.compat                --------------------------
	.section	.nv.compat,"",@"SHT_CUDA_COMPAT_INFO"
	.align	4
        /*0000*/ 	.byte	0x02, 0x09, 0x00, 0x00, 0x02, 0x02, 0x01, 0x00, 0x02, 0x05, 0x05, 0x00, 0x03, 0x07, 0x01, 0x01
        /*0010*/ 	.byte	0x02, 0x03, 0x00, 0x00, 0x02, 0x06, 0x01, 0x00, 0x04, 0x0b, 0x08, 0x00, 0x09, 0x00, 0x00, 0x00
        /*0020*/ 	.byte	0x00, 0x00, 0x00, 0x00


//--------------------- .nv.info._Z6warmupPiS_j   --------------------------
	.section	.nv.info._Z6warmupPiS_j,"",@"SHT_CUDA_INFO"
	.sectionflags	@""
	.align	4


	//----- nvinfo : EIATTR_CUDA_API_VERSION
	.align		4
        /*0000*/ 	.byte	0x04, 0x37
        /*0002*/ 	.short	(.L_19 - .L_18)
.L_18:
        /*0004*/ 	.word	0x00000082


	//----- nvinfo : EIATTR_KPARAM_INFO
	.align		4
.L_19:
        /*0008*/ 	.byte	0x04, 0x17
        /*000a*/ 	.short	(.L_21 - .L_20)
.L_20:
        /*000c*/ 	.word	0x00000000
        /*0010*/ 	.short	0x0002
        /*0012*/ 	.short	0x0010
        /*0014*/ 	.byte	0x00, 0xf0, 0x11, 0x00


	//----- nvinfo : EIATTR_KPARAM_INFO
	.align		4
.L_21:
        /*0018*/ 	.byte	0x04, 0x17
        /*001a*/ 	.short	(.L_23 - .L_22)
.L_22:
        /*001c*/ 	.word	0x00000000
        /*0020*/ 	.short	0x0001
        /*0022*/ 	.short	0x0008
        /*0024*/ 	.byte	0x00, 0xf5, 0x21, 0x00


	//----- nvinfo : EIATTR_KPARAM_INFO
	.align		4
.L_23:
        /*0028*/ 	.byte	0x04, 0x17
        /*002a*/ 	.short	(.L_25 - .L_24)
.L_24:
        /*002c*/ 	.word	0x00000000
        /*0030*/ 	.short	0x0000
        /*0032*/ 	.short	0x0000
        /*0034*/ 	.byte	0x00, 0xf5, 0x21, 0x00


	//----- nvinfo : EIATTR_SPARSE_MMA_MASK
	.align		4
.L_25:
        /*0038*/ 	.byte	0x03, 0x50
        /*003a*/ 	.short	0x0000


	//----- nvinfo : EIATTR_MAXREG_COUNT
	.align		4
        /*003c*/ 	.byte	0x03, 0x1b
        /*003e*/ 	.short	0x00ff


	//----- nvinfo : EIATTR_NUM_BARRIERS
	.align		4
        /*0040*/ 	.byte	0x02, 0x4c
        /*0042*/ 	.byte	0x01
	.zero		1


	//----- nvinfo : EIATTR_MERCURY_ISA_VERSION
	.align		4
        /*0044*/ 	.byte	0x03, 0x5f
        /*0046*/ 	.short	0x0101


	//----- nvinfo : EIATTR_VRC_CTA_INIT_COUNT
	.align		4
        /*0048*/ 	.byte	0x02, 0x4a
	.zero		1
	.zero		1


	//----- nvinfo : EIATTR_EXIT_INSTR_OFFSETS
	.align		4
        /*004c*/ 	.byte	0x04, 0x1c
        /*004e*/ 	.short	(.L_27 - .L_26)


	//   ....[0]....
.L_26:
        /*0050*/ 	.word	0x00000080


	//   ....[1]....
        /*0054*/ 	.word	0x00000200


	//   ....[2]....
        /*0058*/ 	.word	0x00000250


	//----- nvinfo : EIATTR_CRS_STACK_SIZE
	.align		4
.L_27:
        /*005c*/ 	.byte	0x04, 0x1e
        /*005e*/ 	.short	(.L_29 - .L_28)
.L_28:
        /*0060*/ 	.word	0x00000000


	//----- nvinfo : EIATTR_CBANK_PARAM_SIZE
	.align		4
.L_29:
        /*0064*/ 	.byte	0x03, 0x19
        /*0066*/ 	.short	0x0014


	//----- nvinfo : EIATTR_PARAM_CBANK
	.align		4
        /*0068*/ 	.byte	0x04, 0x0a
        /*006a*/ 	.short	(.L_31 - .L_30)
	.align		4
.L_30:
        /*006c*/ 	.word	index@(.nv.constant0._Z6warmupPiS_j)
        /*0070*/ 	.short	0x0380
        /*0072*/ 	.short	0x0014


	//----- nvinfo : EIATTR_SW_WAR
	.align		4
.L_31:
        /*0074*/ 	.byte	0x04, 0x36
        /*0076*/ 	.short	(.L_33 - .L_32)
.L_32:
        /*0078*/ 	.word	0x00000008
.L_33:


//--------------------- .nv.info._Z21reduceNeightboredLessPiS_j --------------------------
	.section	.nv.info._Z21reduceNeightboredLessPiS_j,"",@"SHT_CUDA_INFO"
	.sectionflags	@""
	.align	4


	//----- nvinfo : EIATTR_CUDA_API_VERSION
	.align		4
        /*0000*/ 	.byte	0x04, 0x37
        /*0002*/ 	.short	(.L_35 - .L_34)
.L_34:
        /*0004*/ 	.word	0x00000082


	//----- nvinfo : EIATTR_KPARAM_INFO
	.align		4
.L_35:
        /*0008*/ 	.byte	0x04, 0x17
        /*000a*/ 	.short	(.L_37 - .L_36)
.L_36:
        /*000c*/ 	.word	0x00000000
        /*0010*/ 	.short	0x0002
        /*0012*/ 	.short	0x0010
        /*0014*/ 	.byte	0x00, 0xf0, 0x11, 0x00


	//----- nvinfo : EIATTR_KPARAM_INFO
	.align		4
.L_37:
        /*0018*/ 	.byte	0x04, 0x17
        /*001a*/ 	.short	(.L_39 - .L_38)
.L_38:
        /*001c*/ 	.word	0x00000000
        /*0020*/ 	.short	0x0001
        /*0022*/ 	.short	0x0008
        /*0024*/ 	.byte	0x00, 0xf5, 0x21, 0x00


	//----- nvinfo : EIATTR_KPARAM_INFO
	.align		4
.L_39:
        /*0028*/ 	.byte	0x04, 0x17
        /*002a*/ 	.short	(.L_41 - .L_40)
.L_40:
        /*002c*/ 	.word	0x00000000
        /*0030*/ 	.short	0x0000
        /*0032*/ 	.short	0x0000
        /*0034*/ 	.byte	0x00, 0xf5, 0x21, 0x00


	//----- nvinfo : EIATTR_SPARSE_MMA_MASK
	.align		4
.L_41:
        /*0038*/ 	.byte	0x03, 0x50
        /*003a*/ 	.short	0x0000


	//----- nvinfo : EIATTR_MAXREG_COUNT
	.align		4
        /*003c*/ 	.byte	0x03, 0x1b
        /*003e*/ 	.short	0x00ff


	//----- nvinfo : EIATTR_NUM_BARRIERS
	.align		4
        /*0040*/ 	.byte	0x02, 0x4c
        /*0042*/ 	.byte	0x01
	.zero		1


	//----- nvinfo : EIATTR_MERCURY_ISA_VERSION
	.align		4
        /*0044*/ 	.byte	0x03, 0x5f
        /*0046*/ 	.short	0x0101


	//----- nvinfo : EIATTR_VRC_CTA_INIT_COUNT
	.align		4
        /*0048*/ 	.byte	0x02, 0x4a
	.zero		1
	.zero		1


	//----- nvinfo : EIATTR_EXIT_INSTR_OFFSETS
	.align		4
        /*004c*/ 	.byte	0x04, 0x1c
        /*004e*/ 	.short	(.L_43 - .L_42)


	//   ....[0]....
.L_42:
        /*0050*/ 	.word	0x00000080


	//   ....[1]....
        /*0054*/ 	.word	0x00000210


	//   ....[2]....
        /*0058*/ 	.word	0x00000260


	//----- nvinfo : EIATTR_CRS_STACK_SIZE
	.align		4
.L_43:
        /*005c*/ 	.byte	0x04, 0x1e
        /*005e*/ 	.short	(.L_45 - .L_44)
.L_44:
        /*0060*/ 	.word	0x00000000


	//----- nvinfo : EIATTR_CBANK_PARAM_SIZE
	.align		4
.L_45:
        /*0064*/ 	.byte	0x03, 0x19
        /*0066*/ 	.short	0x0014


	//----- nvinfo : EIATTR_PARAM_CBANK
	.align		4
        /*0068*/ 	.byte	0x04, 0x0a
        /*006a*/ 	.short	(.L_47 - .L_46)
	.align		4
.L_46:
        /*006c*/ 	.word	index@(.nv.constant0._Z21reduceNeightboredLessPiS_j)
        /*0070*/ 	.short	0x0380
        /*0072*/ 	.short	0x0014


	//----- nvinfo : EIATTR_SW_WAR
	.align		4
.L_47:
        /*0074*/ 	.byte	0x04, 0x36
        /*0076*/ 	.short	(.L_49 - .L_48)
.L_48:
        /*0078*/ 	.word	0x00000008
.L_49:


//--------------------- .nv.info._Z16reduceNeighboredPiS_j --------------------------
	.section	.nv.info._Z16reduceNeighboredPiS_j,"",@"SHT_CUDA_INFO"
	.sectionflags	@""
	.align	4


	//----- nvinfo : EIATTR_CUDA_API_VERSION
	.align		4
        /*0000*/ 	.byte	0x04, 0x37
        /*0002*/ 	.short	(.L_51 - .L_50)
.L_50:
        /*0004*/ 	.word	0x00000082


	//----- nvinfo : EIATTR_KPARAM_INFO
	.align		4
.L_51:
        /*0008*/ 	.byte	0x04, 0x17
        /*000a*/ 	.short	(.L_53 - .L_52)
.L_52:
        /*000c*/ 	.word	0x00000000
        /*0010*/ 	.short	0x0002
        /*0012*/ 	.short	0x0010
        /*0014*/ 	.byte	0x00, 0xf0, 0x11, 0x00


	//----- nvinfo : EIATTR_KPARAM_INFO
	.align		4
.L_53:
        /*0018*/ 	.byte	0x04, 0x17
        /*001a*/ 	.short	(.L_55 - .L_54)
.L_54:
        /*001c*/ 	.word	0x00000000
        /*0020*/ 	.short	0x0001
        /*0022*/ 	.short	0x0008
        /*0024*/ 	.byte	0x00, 0xf5, 0x21, 0x00


	//----- nvinfo : EIATTR_KPARAM_INFO
	.align		4
.L_55:
        /*0028*/ 	.byte	0x04, 0x17
        /*002a*/ 	.short	(.L_57 - .L_56)
.L_56:
        /*002c*/ 	.word	0x00000000
        /*0030*/ 	.short	0x0000
        /*0032*/ 	.short	0x0000
        /*0034*/ 	.byte	0x00, 0xf5, 0x21, 0x00


	//----- nvinfo : EIATTR_SPARSE_MMA_MASK
	.align		4
.L_57:
        /*0038*/ 	.byte	0x03, 0x50
        /*003a*/ 	.short	0x0000


	//----- nvinfo : EIATTR_MAXREG_COUNT
	.align		4
        /*003c*/ 	.byte	0x03, 0x1b
        /*003e*/ 	.short	0x00ff


	//----- nvinfo : EIATTR_NUM_BARRIERS
	.align		4
        /*0040*/ 	.byte	0x02, 0x4c
        /*0042*/ 	.byte	0x01
	.zero		1


	//----- nvinfo : EIATTR_MERCURY_ISA_VERSION
	.align		4
        /*0044*/ 	.byte	0x03, 0x5f
        /*0046*/ 	.short	0x0101


	//----- nvinfo : EIATTR_VRC_CTA_INIT_COUNT
	.align		4
        /*0048*/ 	.byte	0x02, 0x4a
	.zero		1
	.zero		1


	//----- nvinfo : EIATTR_EXIT_INSTR_OFFSETS
	.align		4
        /*004c*/ 	.byte	0x04, 0x1c
        /*004e*/ 	.short	(.L_59 - .L_58)


	//   ....[0]....
.L_58:
        /*0050*/ 	.word	0x00000080


	//   ....[1]....
        /*0054*/ 	.word	0x00000200


	//   ....[2]....
        /*0058*/ 	.word	0x00000250


	//----- nvinfo : EIATTR_CRS_STACK_SIZE
	.align		4
.L_59:
        /*005c*/ 	.byte	0x04, 0x1e
        /*005e*/ 	.short	(.L_61 - .L_60)
.L_60:
        /*0060*/ 	.word	0x00000000


	//----- nvinfo : EIATTR_CBANK_PARAM_SIZE
	.align		4
.L_61:
        /*0064*/ 	.byte	0x03, 0x19
        /*0066*/ 	.short	0x0014


	//----- nvinfo : EIATTR_PARAM_CBANK
	.align		4
        /*0068*/ 	.byte	0x04, 0x0a
        /*006a*/ 	.short	(.L_63 - .L_62)
	.align		4
.L_62:
        /*006c*/ 	.word	index@(.nv.constant0._Z16reduceNeighboredPiS_j)
        /*0070*/ 	.short	0x0380
        /*0072*/ 	.short	0x0014


	//----- nvinfo : EIATTR_SW_WAR
	.align		4
.L_63:
        /*0074*/ 	.byte	0x04, 0x36
        /*0076*/ 	.short	(.L_65 - .L_64)
.L_64:
        /*0078*/ 	.word	0x00000008
.L_65:


//--------------------- .nv.callgraph             --------------------------
	.section	.nv.callgraph,"",@"SHT_CUDA_CALLGRAPH"
	.align	4
	.sectionentsize	8
	.align		4
        /*0000*/ 	.word	0x00000000
	.align		4
        /*0004*/ 	.word	0xffffffff
	.align		4
        /*0008*/ 	.word	0x00000000
	.align		4
        /*000c*/ 	.word	0xfffffffe
	.align		4
        /*0010*/ 	.word	0x00000000
	.align		4
        /*0014*/ 	.word	0xfffffffd
	.align		4
        /*0018*/ 	.word	0x00000000
	.align		4
        /*001c*/ 	.word	0xfffffffc


//--------------------- .text._Z6warmupPiS_j      --------------------------
	.section	.text._Z6warmupPiS_j,"ax",@progbits
	.align	128
        .global         _Z6warmupPiS_j
        .type           _Z6warmupPiS_j,@function
        .size           _Z6warmupPiS_j,(.L_x_15 - _Z6warmupPiS_j)
        .other          _Z6warmupPiS_j,@"STO_CUDA_ENTRY STV_DEFAULT"
_Z6warmupPiS_j:
.text._Z6warmupPiS_j:
[----:B------:R-:W-:Y:S01]  /*0000*/  LDC R1, c[0x0][0x37c] ;  /* 0x0000df00ff017b82 */ /* 0x000fe20000000800 */
[----:B------:R-:W0:Y:S01]  /*0010*/  S2R R13, SR_CTAID.X ;  /* 0x00000000000d7919 */ /* 0x000e220000002500 */
[----:B------:R-:W0:Y:S01]  /*0020*/  LDCU UR4, c[0x0][0x360] ;  /* 0x00006c00ff0477ac */ /* 0x000e220008000800 */
[----:B------:R-:W1:Y:S01]  /*0030*/  S2R R11, SR_TID.X ;  /* 0x00000000000b7919 */ /* 0x000e620000002100 */
[----:B------:R-:W2:Y:S01]  /*0040*/  LDCU UR5, c[0x0][0x390] ;  /* 0x00007200ff0577ac */ /* 0x000ea20008000800 */
[----:B0-----:R-:W-:-:S05]  /*0050*/  IMAD R5, R13, UR4, RZ ;  /* 0x000000040d057c24 */ /* 0x001fca000f8e02ff */
[----:B-1----:R-:W-:-:S04]  /*0060*/  IADD3 R0, PT, PT, R5, R11, RZ ;  /* 0x0000000b05007210 */ /* 0x002fc80007ffe0ff */
[----:B--2---:R-:W-:-:S13]  /*0070*/  ISETP.GE.U32.AND P0, PT, R0, UR5, PT ;  /* 0x0000000500007c0c */ /* 0x004fda000bf06070 */
[----:B------:R-:W-:Y:S05]  /*0080*/  @P0 EXIT ;  /* 0x000000000000094d */ /* 0x000fea0003800000 */
[----:B------:R-:W0:Y:S01]  /*0090*/  LDC.64 R2, c[0x0][0x380] ;  /* 0x0000e000ff027b82 */ /* 0x000e220000000a00 */
[----:B------:R-:W-:Y:S01]  /*00a0*/  UISETP.GE.U32.AND UP0, UPT, UR4, 0x2, UPT ;  /* 0x000000020400788c */ /* 0x000fe2000bf06070 */
[----:B------:R-:W1:Y:S01]  /*00b0*/  LDCU.64 UR6, c[0x0][0x358] ;  /* 0x00006b00ff0677ac */ /* 0x000e620008000a00 */
[----:B0-----:R-:W-:-:S07]  /*00c0*/  IMAD.WIDE.U32 R2, R5, 0x4, R2 ;  /* 0x0000000405027825 */ /* 0x001fce00078e0002 */
[----:B-1----:R-:W-:Y:S05]  /*00d0*/  BRA.U !UP0, `(.L_x_0) ;  /* 0x0000000108447547 */ /* 0x002fea000b800000 */
[----:B------:R-:W-:Y:S02]  /*00e0*/  HFMA2 R7, -RZ, RZ, 0, 5.9604644775390625e-08 ;  /* 0x00000001ff077431 */ /* 0x000fe400000001ff */
[----:B------:R-:W-:-:S07]  /*00f0*/  IMAD.WIDE.U32 R4, R11, 0x4, R2 ;  /* 0x000000040b047825 */ /* 0x000fce00078e0002 */
.L_x_3:
[----:B------:R-:W-:Y:S01]  /*0100*/  SHF.L.U32 R8, R7, 0x1, RZ ;  /* 0x0000000107087819 */ /* 0x000fe200000006ff */
[----:B------:R-:W-:Y:S04]  /*0110*/  BSSY.RECONVERGENT B0, `(.L_x_1) ;  /* 0x0000009000007945 */ /* 0x000fe80003800200 */
[----:B------:R-:W-:-:S05]  /*0120*/  VIADD R0, R8, 0xffffffff ;  /* 0xffffffff08007836 */ /* 0x000fca0000000000 */
[----:B------:R-:W-:-:S13]  /*0130*/  LOP3.LUT P0, RZ, R0, R11, RZ, 0xc0, !PT ;  /* 0x0000000b00ff7212 */ /* 0x000fda000780c0ff */
[----:B0-----:R-:W-:Y:S05]  /*0140*/  @P0 BRA `(.L_x_2) ;  /* 0x0000000000140947 */ /* 0x001fea0003800000 */
[----:B------:R-:W-:Y:S01]  /*0150*/  IMAD.WIDE R6, R7, 0x4, R4 ;  /* 0x0000000407067825 */ /* 0x000fe200078e0204 */
[----:B------:R-:W2:Y:S05]  /*0160*/  LDG.E R9, desc[UR6][R4.64] ;  /* 0x0000000604097981 */ /* 0x000eaa000c1e1900 */
[----:B------:R-:W2:Y:S02]  /*0170*/  LDG.E R6, desc[UR6][R6.64] ;  /* 0x0000000606067981 */ /* 0x000ea4000c1e1900 */
[----:B--2---:R-:W-:-:S05]  /*0180*/  IADD3 R9, PT, PT, R6, R9, RZ ;  /* 0x0000000906097210 */ /* 0x004fca0007ffe0ff */
[----:B------:R0:W-:Y:S02]  /*0190*/  STG.E desc[UR6][R4.64], R9 ;  /* 0x0000000904007986 */ /* 0x0001e4000c101906 */
.L_x_2:
[----:B------:R-:W-:Y:S05]  /*01a0*/  BSYNC.RECONVERGENT B0 ;  /* 0x0000000000007941 */ /* 0x000fea0003800200 */
.L_x_1:
[----:B------:R-:W-:Y:S01]  /*01b0*/  BAR.SYNC.DEFER_BLOCKING 0x0 ;  /* 0x0000000000007b1d */ /* 0x000fe20000010000 */
[----:B------:R-:W-:Y:S01]  /*01c0*/  ISETP.GE.U32.AND P0, PT, R8, UR4, PT ;  /* 0x0000000408007c0c */ /* 0x000fe2000bf06070 */
[----:B------:R-:W-:-:S12]  /*01d0*/  IMAD.MOV.U32 R7, RZ, RZ, R8 ;  /* 0x000000ffff077224 */ /* 0x000fd800078e0008 */
[----:B------:R-:W-:Y:S05]  /*01e0*/  @!P0 BRA `(.L_x_3) ;  /* 0xfffffffc00c48947 */ /* 0x000fea000383ffff */
.L_x_0:
[----:B------:R-:W-:-:S13]  /*01f0*/  ISETP.NE.AND P0, PT, R11, RZ, PT ;  /* 0x000000ff0b00720c */ /* 0x000fda0003f05270 */
[----:B------:R-:W-:Y:S05]  /*0200*/  @P0 EXIT ;  /* 0x000000000000094d */ /* 0x000fea0003800000 */
[----:B------:R-:W2:Y:S01]  /*0210*/  LDG.E R3, desc[UR6][R2.64] ;  /* 0x0000000602037981 */ /* 0x000ea2000c1e1900 */
[----:B0-----:R-:W0:Y:S02]  /*0220*/  LDC.64 R4, c[0x0][0x388] ;  /* 0x0000e200ff047b82 */ /* 0x001e240000000a00 */
[----:B0-----:R-:W-:-:S05]  /*0230*/  IMAD.WIDE.U32 R4, R13, 0x4, R4 ;  /* 0x000000040d047825 */ /* 0x001fca00078e0004 */
[----:B--2---:R-:W-:Y:S01]  /*0240*/  STG.E desc[UR6][R4.64], R3 ;  /* 0x0000000304007986 */ /* 0x004fe2000c101906 */
[----:B------:R-:W-:Y:S05]  /*0250*/  EXIT ;  /* 0x000000000000794d */ /* 0x000fea0003800000 */
.L_x_4:
[----:B------:R-:W-:-:S00]  /*0260*/  BRA `(.L_x_4) ;  /* 0xfffffffc00fc7947 */ /* 0x000fc0000383ffff */
[----:B------:R-:W-:-:S00]  /*0270*/  NOP ;  /* 0x0000000000007918 */ /* 0x000fc00000000000 */
        /* <DEDUP_REMOVED lines=8> */
.L_x_15:


//--------------------- .text._Z21reduceNeightboredLessPiS_j --------------------------
	.section	.text._Z21reduceNeightboredLessPiS_j,"ax",@progbits
	.align	128
        .global         _Z21reduceNeightboredLessPiS_j
        .type           _Z21reduceNeightboredLessPiS_j,@function
        .size           _Z21reduceNeightboredLessPiS_j,(.L_x_16 - _Z21reduceNeightboredLessPiS_j)
        .other          _Z21reduceNeightboredLessPiS_j,@"STO_CUDA_ENTRY STV_DEFAULT"
_Z21reduceNeightboredLessPiS_j:
.text._Z21reduceNeightboredLessPiS_j:
        /* <DEDUP_REMOVED lines=14> */
[----:B------:R-:W-:Y:S01]  /*00e0*/  SHF.L.U32 R8, R0, 0x1, RZ ;  /* 0x0000000100087819 */ /* 0x000fe200000006ff */
[----:B------:R-:W-:-:S06]  /*00f0*/  UMOV UR4, 0x1 ;  /* 0x0000000100047882 */ /* 0x000fcc0000000000 */
.L_x_8:
[----:B0-----:R-:W-:Y:S01]  /*0100*/  IMAD R7, R8, UR4, RZ ;  /* 0x0000000408077c24 */ /* 0x001fe2000f8e02ff */
[----:B------:R-:W-:Y:S04]  /*0110*/  BSSY.RECONVERGENT B0, `(.L_x_6) ;  /* 0x000000a000007945 */ /* 0x000fe80003800200 */
[----:B------:R-:W-:-:S13]  /*0120*/  ISETP.GE.U32.AND P0, PT, R7, UR5, PT ;  /* 0x0000000507007c0c */ /* 0x000fda000bf06070 */
[----:B------:R-:W-:Y:S05]  /*0130*/  @P0 BRA `(.L_x_7) ;  /* 0x00000000001c0947 */ /* 0x000fea0003800000 */
[C---:B------:R-:W-:Y:S01]  /*0140*/  IADD3 R5, PT, PT, R7.reuse, UR4, RZ ;  /* 0x0000000407057c10 */ /* 0x040fe2000fffe0ff */
[----:B------:R-:W-:-:S04]  /*0150*/  IMAD.WIDE.U32 R6, R7, 0x4, R2 ;  /* 0x0000000407067825 */ /* 0x000fc800078e0002 */
[----:B------:R-:W-:Y:S01]  /*0160*/  IMAD.WIDE.U32 R4, R5, 0x4, R2 ;  /* 0x0000000405047825 */ /* 0x000fe200078e0002 */
[----:B------:R-:W2:Y:S05]  /*0170*/  LDG.E R9, desc[UR6][R6.64] ;  /* 0x0000000606097981 */ /* 0x000eaa000c1e1900 */
[----:B------:R-:W2:Y:S02]  /*0180*/  LDG.E R4, desc[UR6][R4.64] ;  /* 0x0000000604047981 */ /* 0x000ea4000c1e1900 */
[----:B--2---:R-:W-:-:S05]  /*0190*/  IADD3 R9, PT, PT, R4, R9, RZ ;  /* 0x0000000904097210 */ /* 0x004fca0007ffe0ff */
[----:B------:R0:W-:Y:S02]  /*01a0*/  STG.E desc[UR6][R6.64], R9 ;  /* 0x0000000906007986 */ /* 0x0001e4000c101906 */
.L_x_7:
[----:B------:R-:W-:Y:S05]  /*01b0*/  BSYNC.RECONVERGENT B0 ;  /* 0x0000000000007941 */ /* 0x000fea0003800200 */
.L_x_6:
[----:B------:R-:W-:Y:S01]  /*01c0*/  BAR.SYNC.DEFER_BLOCKING 0x0 ;  /* 0x0000000000007b1d */ /* 0x000fe20000010000 */
[----:B------:R-:W-:-:S04]  /*01d0*/  USHF.L.U32 UR4, UR4, 0x1, URZ ;  /* 0x0000000104047899 */ /* 0x000fc800080006ff */
[----:B------:R-:W-:-:S09]  /*01e0*/  UISETP.GE.U32.AND UP0, UPT, UR4, UR5, UPT ;  /* 0x000000050400728c */ /* 0x000fd2000bf06070 */
[----:B------:R-:W-:Y:S05]  /*01f0*/  BRA.U !UP0, `(.L_x_8) ;  /* 0xfffffffd08c07547 */ /* 0x000fea000b83ffff */
.L_x_5:
[----:B------:R-:W-:-:S13]  /*0200*/  ISETP.NE.AND P0, PT, R0, RZ, PT ;  /* 0x000000ff0000720c */ /* 0x000fda0003f05270 */
[----:B------:R-:W-:Y:S05]  /*0210*/  @P0 EXIT ;  /* 0x000000000000094d */ /* 0x000fea0003800000 */
[----:B------:R-:W2:Y:S01]  /*0220*/  LDG.E R3, desc[UR6][R2.64] ;  /* 0x0000000602037981 */ /* 0x000ea2000c1e1900 */
[----:B------:R-:W1:Y:S02]  /*0230*/  LDC.64 R4, c[0x0][0x388] ;  /* 0x0000e200ff047b82 */ /* 0x000e640000000a00 */
[----:B-1----:R-:W-:-:S05]  /*0240*/  IMAD.WIDE.U32 R4, R11, 0x4, R4 ;  /* 0x000000040b047825 */ /* 0x002fca00078e0004 */
[----:B--2---:R-:W-:Y:S01]  /*0250*/  STG.E desc[UR6][R4.64], R3 ;  /* 0x0000000304007986 */ /* 0x004fe2000c101906 */
[----:B------:R-:W-:Y:S05]  /*0260*/  EXIT ;  /* 0x000000000000794d */ /* 0x000fea0003800000 */
.L_x_9:
        /* <DEDUP_REMOVED lines=9> */
.L_x_16:


//--------------------- .text._Z16reduceNeighboredPiS_j --------------------------
	.section	.text._Z16reduceNeighboredPiS_j,"ax",@progbits
	.align	128
        .global         _Z16reduceNeighboredPiS_j
        .type           _Z16reduceNeighboredPiS_j,@function
        .size           _Z16reduceNeighboredPiS_j,(.L_x_17 - _Z16reduceNeighboredPiS_j)
        .other          _Z16reduceNeighboredPiS_j,@"STO_CUDA_ENTRY STV_DEFAULT"
_Z16reduceNeighboredPiS_j:
.text._Z16reduceNeighboredPiS_j:
        /* <DEDUP_REMOVED lines=16> */
.L_x_13:
        /* <DEDUP_REMOVED lines=10> */
.L_x_12:
[----:B------:R-:W-:Y:S05]  /*01a0*/  BSYNC.RECONVERGENT B0 ;  /* 0x0000000000007941 */ /* 0x000fea0003800200 */
.L_x_11:
[----:B------:R-:W-:Y:S01]  /*01b0*/  BAR.SYNC.DEFER_BLOCKING 0x0 ;  /* 0x0000000000007b1d */ /* 0x000fe20000010000 */
[----:B------:R-:W-:Y:S01]  /*01c0*/  ISETP.GE.U32.AND P0, PT, R8, UR4, PT ;  /* 0x0000000408007c0c */ /* 0x000fe2000bf06070 */
[----:B------:R-:W-:-:S12]  /*01d0*/  IMAD.MOV.U32 R7, RZ, RZ, R8 ;  /* 0x000000ffff077224 */ /* 0x000fd800078e0008 */
[----:B------:R-:W-:Y:S05]  /*01e0*/  @!P0 BRA `(.L_x_13) ;  /* 0xfffffffc00c48947 */ /* 0x000fea000383ffff */
.L_x_10:
[----:B------:R-:W-:-:S13]  /*01f0*/  ISETP.NE.AND P0, PT, R11, RZ, PT ;  /* 0x000000ff0b00720c */ /* 0x000fda0003f05270 */
[----:B------:R-:W-:Y:S05]  /*0200*/  @P0 EXIT ;  /* 0x000000000000094d */ /* 0x000fea0003800000 */
[----:B------:R-:W2:Y:S01]  /*0210*/  LDG.E R3, desc[UR6][R2.64] ;  /* 0x0000000602037981 */ /* 0x000ea2000c1e1900 */
[----:B0-----:R-:W0:Y:S02]  /*0220*/  LDC.64 R4, c[0x0][0x388] ;  /* 0x0000e200ff047b82 */ /* 0x001e240000000a00 */
[----:B0-----:R-:W-:-:S05]  /*0230*/  IMAD.WIDE.U32 R4, R13, 0x4, R4 ;  /* 0x000000040d047825 */ /* 0x001fca00078e0004 */
[----:B--2---:R-:W-:Y:S01]  /*0240*/  STG.E desc[UR6][R4.64], R3 ;  /* 0x0000000304007986 */ /* 0x004fe2000c101906 */
[----:B------:R-:W-:Y:S05]  /*0250*/  EXIT ;  /* 0x000000000000794d */ /* 0x000fea0003800000 */
.L_x_14:
        /* <DEDUP_REMOVED lines=10> */
.L_x_17:


//--------------------- .nv.shared.reserved.0     --------------------------
	.section	.nv.shared.reserved.0,"aw",@nobits
	.weak		__nv_reservedSMEM_offset_0_alias
	.size		__nv_reservedSMEM_offset_0_alias, 0, 64
	.other		__nv_reservedSMEM_offset_0_alias,@"STO_CUDA_RESERVED_SHARED STV_DEFAULT"
__nv_reservedSMEM_offset_0_alias:
	.zero		0
	.zero		64


//--------------------- .nv.constant0._Z6warmupPiS_j --------------------------
	.section	.nv.constant0._Z6warmupPiS_j,"a",@progbits
	.sectionflags	@""
	.align	4
.nv.constant0._Z6warmupPiS_j:
	.zero		916


//--------------------- .nv.constant0._Z21reduceNeightboredLessPiS_j --------------------------
	.section	.nv.constant0._Z21reduceNeightboredLessPiS_j,"a",@progbits
	.sectionflags	@""
	.align	4
.nv.constant0._Z21reduceNeightboredLessPiS_j:
	.zero		916


//--------------------- .nv.constant0._Z16reduceNeighboredPiS_j --------------------------
	.section	.nv.constant0._Z16reduceNeighboredPiS_j,"a",@progbits
	.sectionflags	@""
	.align	4
.nv.constant0._Z16reduceNeighboredPiS_j:
	.zero		916


//--------------------- SYMBOLS --------------------------

	.type		.nv.reservedSmem.offset0,@object
	.size		.nv.reservedSmem.offset0,0x4
